//
// Generated by NVIDIA NVVM Compiler
//
// Compiler Build ID: CL-36424714
// Cuda compilation tools, release 13.0, V13.0.88
// Based on NVVM 20.0.0
//

.version 9.0
.target sm_100
.address_size 64

	// .globl	_Z15mergeRunsKernelPKiPixx

.visible .entry _Z15mergeRunsKernelPKiPixx(
	.param .u64 .ptr .align 1 _Z15mergeRunsKernelPKiPixx_param_0,
	.param .u64 .ptr .align 1 _Z15mergeRunsKernelPKiPixx_param_1,
	.param .u64 _Z15mergeRunsKernelPKiPixx_param_2,
	.param .u64 _Z15mergeRunsKernelPKiPixx_param_3
)
{
	.reg .pred 	%p<24>;
	.reg .b32 	%r<25>;
	.reg .b64 	%rd<149>;

	ld.param.u64 	%rd84, [_Z15mergeRunsKernelPKiPixx_param_0];
	ld.param.u64 	%rd85, [_Z15mergeRunsKernelPKiPixx_param_1];
	ld.param.u64 	%rd82, [_Z15mergeRunsKernelPKiPixx_param_2];
	ld.param.u64 	%rd83, [_Z15mergeRunsKernelPKiPixx_param_3];
	cvta.to.global.u64 	%rd1, %rd85;
	cvta.to.global.u64 	%rd2, %rd84;
	mov.u32 	%r1, %ctaid.x;
	mov.u32 	%r2, %ntid.x;
	mov.u32 	%r3, %tid.x;
	mad.lo.s32 	%r4, %r1, %r2, %r3;
	cvt.u64.u32 	%rd3, %r4;
	mul.lo.s64 	%rd86, %rd83, %rd3;
	shl.b64 	%rd127, %rd86, 1;
	setp.ge.s64 	%p1, %rd127, %rd82;
	@%p1 bra 	$L__BB0_9;
	add.s64 	%rd87, %rd127, %rd83;
	min.s64 	%rd5, %rd87, %rd82;
	add.s64 	%rd88, %rd87, %rd83;
	min.s64 	%rd6, %rd88, %rd82;
	setp.lt.s64 	%p2, %rd87, %rd6;
	@%p2 bra 	$L__BB0_24;
	setp.ge.s64 	%p3, %rd127, %rd6;
	@%p3 bra 	$L__BB0_9;
	sub.s64 	%rd89, %rd6, %rd127;
	and.b64  	%rd7, %rd89, 3;
	setp.eq.s64 	%p4, %rd7, 0;
	mov.u64 	%rd126, %rd127;
	@%p4 bra 	$L__BB0_6;
	shl.b64 	%rd91, %rd86, 3;
	add.s64 	%rd122, %rd1, %rd91;
	add.s64 	%rd121, %rd2, %rd91;
	neg.s64 	%rd120, %rd7;
	add.s64 	%rd126, %rd127, %rd7;
$L__BB0_5:
	.pragma "nounroll";
	ld.global.u32 	%r5, [%rd121];
	st.global.u32 	[%rd122], %r5;
	add.s64 	%rd122, %rd122, 4;
	add.s64 	%rd121, %rd121, 4;
	add.s64 	%rd120, %rd120, 1;
	setp.ne.s64 	%p5, %rd120, 0;
	@%p5 bra 	$L__BB0_5;
$L__BB0_6:
	sub.s64 	%rd92, %rd127, %rd6;
	setp.gt.u64 	%p6, %rd92, -4;
	@%p6 bra 	$L__BB0_9;
	shl.b64 	%rd93, %rd126, 2;
	add.s64 	%rd94, %rd93, 8;
	add.s64 	%rd125, %rd2, %rd94;
	add.s64 	%rd124, %rd1, %rd94;
$L__BB0_8:
	ld.global.u32 	%r6, [%rd125+-8];
	st.global.u32 	[%rd124+-8], %r6;
	ld.global.u32 	%r7, [%rd125+-4];
	st.global.u32 	[%rd124+-4], %r7;
	ld.global.u32 	%r8, [%rd125];
	st.global.u32 	[%rd124], %r8;
	ld.global.u32 	%r9, [%rd125+4];
	st.global.u32 	[%rd124+4], %r9;
	add.s64 	%rd126, %rd126, 4;
	add.s64 	%rd125, %rd125, 16;
	add.s64 	%rd124, %rd124, 16;
	setp.lt.s64 	%p7, %rd126, %rd6;
	@%p7 bra 	$L__BB0_8;
$L__BB0_9:
	ret;
$L__BB0_10:
	setp.ge.s64 	%p14, %rd127, %rd5;
	@%p14 bra 	$L__BB0_17;
	sub.s64 	%rd104, %rd5, %rd127;
	and.b64  	%rd130, %rd104, 3;
	setp.eq.s64 	%p15, %rd130, 0;
	mov.u64 	%rd145, %rd127;
	@%p15 bra 	$L__BB0_14;
	shl.b64 	%rd105, %rd136, 2;
	add.s64 	%rd132, %rd1, %rd105;
	shl.b64 	%rd106, %rd127, 2;
	add.s64 	%rd131, %rd2, %rd106;
	add.s64 	%rd136, %rd136, %rd130;
	add.s64 	%rd145, %rd127, %rd130;
$L__BB0_13:
	.pragma "nounroll";
	ld.global.u32 	%r15, [%rd131];
	st.global.u32 	[%rd132], %r15;
	add.s64 	%rd132, %rd132, 4;
	add.s64 	%rd131, %rd131, 4;
	add.s64 	%rd130, %rd130, -1;
	setp.ne.s64 	%p16, %rd130, 0;
	@%p16 bra 	$L__BB0_13;
$L__BB0_14:
	sub.s64 	%rd107, %rd127, %rd5;
	setp.gt.u64 	%p17, %rd107, -4;
	@%p17 bra 	$L__BB0_17;
	shl.b64 	%rd108, %rd145, 2;
	add.s64 	%rd109, %rd108, %rd2;
	add.s64 	%rd143, %rd109, 8;
	shl.b64 	%rd110, %rd136, 2;
	add.s64 	%rd111, %rd110, %rd1;
	add.s64 	%rd142, %rd111, 8;
$L__BB0_16:
	ld.global.u32 	%r16, [%rd143+-8];
	st.global.u32 	[%rd142+-8], %r16;
	ld.global.u32 	%r17, [%rd143+-4];
	st.global.u32 	[%rd142+-4], %r17;
	ld.global.u32 	%r18, [%rd143];
	st.global.u32 	[%rd142], %r18;
	add.s64 	%rd145, %rd145, 4;
	ld.global.u32 	%r19, [%rd143+4];
	add.s64 	%rd136, %rd136, 4;
	st.global.u32 	[%rd142+4], %r19;
	add.s64 	%rd143, %rd143, 16;
	add.s64 	%rd142, %rd142, 16;
	setp.lt.s64 	%p18, %rd145, %rd5;
	@%p18 bra 	$L__BB0_16;
$L__BB0_17:
	setp.ge.s64 	%p19, %rd128, %rd6;
	@%p19 bra 	$L__BB0_9;
	sub.s64 	%rd112, %rd6, %rd128;
	and.b64  	%rd137, %rd112, 3;
	setp.eq.s64 	%p20, %rd137, 0;
	mov.u64 	%rd148, %rd128;
	@%p20 bra 	$L__BB0_21;
	shl.b64 	%rd113, %rd136, 2;
	add.s64 	%rd139, %rd1, %rd113;
	shl.b64 	%rd114, %rd128, 2;
	add.s64 	%rd138, %rd2, %rd114;
	add.s64 	%rd136, %rd136, %rd137;
	add.s64 	%rd148, %rd128, %rd137;
$L__BB0_20:
	.pragma "nounroll";
	ld.global.u32 	%r20, [%rd138];
	st.global.u32 	[%rd139], %r20;
	add.s64 	%rd139, %rd139, 4;
	add.s64 	%rd138, %rd138, 4;
	add.s64 	%rd137, %rd137, -1;
	setp.ne.s64 	%p21, %rd137, 0;
	@%p21 bra 	$L__BB0_20;
$L__BB0_21:
	sub.s64 	%rd115, %rd128, %rd6;
	setp.gt.u64 	%p22, %rd115, -4;
	@%p22 bra 	$L__BB0_9;
	shl.b64 	%rd116, %rd148, 2;
	add.s64 	%rd117, %rd116, %rd2;
	add.s64 	%rd147, %rd117, 8;
	shl.b64 	%rd118, %rd136, 2;
	add.s64 	%rd119, %rd118, %rd1;
	add.s64 	%rd146, %rd119, 8;
$L__BB0_23:
	ld.global.u32 	%r21, [%rd147+-8];
	st.global.u32 	[%rd146+-8], %r21;
	ld.global.u32 	%r22, [%rd147+-4];
	st.global.u32 	[%rd146+-4], %r22;
	ld.global.u32 	%r23, [%rd147];
	st.global.u32 	[%rd146], %r23;
	add.s64 	%rd148, %rd148, 4;
	ld.global.u32 	%r24, [%rd147+4];
	st.global.u32 	[%rd146+4], %r24;
	add.s64 	%rd147, %rd147, 16;
	add.s64 	%rd146, %rd146, 16;
	setp.lt.s64 	%p23, %rd148, %rd6;
	@%p23 bra 	$L__BB0_23;
	bra.uni 	$L__BB0_9;
$L__BB0_24:
	setp.ge.s64 	%p8, %rd127, %rd5;
	mov.u64 	%rd128, %rd5;
	mov.u64 	%rd136, %rd127;
	@%p8 bra 	$L__BB0_10;
$L__BB0_25:
	shl.b64 	%rd95, %rd127, 2;
	add.s64 	%rd96, %rd2, %rd95;
	ld.global.u32 	%r10, [%rd96];
	shl.b64 	%rd97, %rd128, 2;
	add.s64 	%rd98, %rd2, %rd97;
	ld.global.u32 	%r12, [%rd98];
	setp.gt.s32 	%p9, %r10, %r12;
	setp.le.s32 	%p10, %r10, %r12;
	selp.u64 	%rd99, 1, 0, %p10;
	add.s64 	%rd127, %rd127, %rd99;
	selp.u64 	%rd100, 1, 0, %p9;
	add.s64 	%rd128, %rd128, %rd100;
	min.s32 	%r14, %r10, %r12;
	add.s64 	%rd51, %rd136, 1;
	shl.b64 	%rd101, %rd136, 2;
	add.s64 	%rd102, %rd1, %rd101;
	st.global.u32 	[%rd102], %r14;
	setp.lt.s64 	%p11, %rd127, %rd5;
	setp.lt.s64 	%p12, %rd128, %rd6;
	and.pred  	%p13, %p11, %p12;
	mov.u64 	%rd136, %rd51;
	@%p13 bra 	$L__BB0_25;
	bra.uni 	$L__BB0_10;

}


// ===== COMPILED SASS (sm_100) =====

	.target	sm_100

	.elftype	@"ET_EXEC"


//--------------------- .note.nv.tkinfo           --------------------------
	.section	.note.nv.tkinfo,"",@"SHT_NOTE"
	.sectionflags	@"SHF_NOTE_NV_TKINFO"
	.tkinfo
        /*0018*/ 	.word	0x00000002
        /*0030*/ 	.string	""
        /*0030*/ 	.string	"ptxas"
        /*0030*/ 	.string	"Cuda compilation tools, release 13.0, V13.0.88"
        /*0030*/ 	.string	"Build cuda_13.0.r13.0/compiler.36424714_0"
        /*0030*/ 	.string	"-arch sm_100 -m 64 "



//--------------------- .note.nv.cuinfo           --------------------------
	.section	.note.nv.cuinfo,"",@"SHT_NOTE"
	.sectionflags	@"SHF_NOTE_NV_CUINFO"
        /*0018*/ 	.short	0x0002
        /*001a*/ 	.short	0x0064
        /*001c*/ 	.short	0x0082
	.zero		2


//--------------------- .nv.info                  --------------------------
	.section	.nv.info,"",@"SHT_CUDA_INFO"
	.align	4


	//----- nvinfo : EIATTR_REGCOUNT
	.align		4
        /*0000*/ 	.byte	0x04, 0x2f
        /*0002*/ 	.short	(.L_1 - .L_0)
	.align		4
.L_0:
        /*0004*/ 	.word	index@(_Z15mergeRunsKernelPKiPixx)
        /*0008*/ 	.word	0x00000020


	//----- nvinfo : EIATTR_FRAME_SIZE
	.align		4
.L_1:
        /*000c*/ 	.byte	0x04, 0x11
        /*000e*/ 	.short	(.L_3 - .L_2)
	.align		4
.L_2:
        /*0010*/ 	.word	index@(_Z15mergeRunsKernelPKiPixx)
        /*0014*/ 	.word	0x00000000


	//----- nvinfo : EIATTR_MIN_STACK_SIZE
	.align		4
.L_3:
        /*0018*/ 	.byte	0x04, 0x12
        /*001a*/ 	.short	(.L_5 - .L_4)
	.align		4
.L_4:
        /*001c*/ 	.word	index@(_Z15mergeRunsKernelPKiPixx)
        /*0020*/ 	.word	0x00000000
.L_5:


//--------------------- .nv.compat                --------------------------
	.section	.nv.compat,"",@"SHT_CUDA_COMPAT_INFO"
	.align	4
        /*0000*/ 	.byte	0x02, 0x09, 0x00, 0x00, 0x02, 0x02, 0x01, 0x00, 0x02, 0x05, 0x05, 0x00, 0x03, 0x07, 0x01, 0x01
        /*0010*/ 	.byte	0x02, 0x03, 0x00, 0x00, 0x02, 0x06, 0x01, 0x00, 0x04, 0x0b, 0x08, 0x00, 0x09, 0x00, 0x00, 0x00
        /*0020*/ 	.byte	0x00, 0x00, 0x00, 0x00


//--------------------- .nv.info._Z15mergeRunsKernelPKiPixx --------------------------
	.section	.nv.info._Z15mergeRunsKernelPKiPixx,"",@"SHT_CUDA_INFO"
	.sectionflags	@""
	.align	4


	//----- nvinfo : EIATTR_CUDA_API_VERSION
	.align		4
        /*0000*/ 	.byte	0x04, 0x37
        /*0002*/ 	.short	(.L_7 - .L_6)
.L_6:
        /*0004*/ 	.word	0x00000082


	//----- nvinfo : EIATTR_KPARAM_INFO
	.align		4
.L_7:
        /*0008*/ 	.byte	0x04, 0x17
        /*000a*/ 	.short	(.L_9 - .L_8)
.L_8:
        /*000c*/ 	.word	0x00000000
        /*0010*/ 	.short	0x0003
        /*0012*/ 	.short	0x0018
        /*0014*/ 	.byte	0x00, 0xf0, 0x21, 0x00


	//----- nvinfo : EIATTR_KPARAM_INFO
	.align		4
.L_9:
        /*0018*/ 	.byte	0x04, 0x17
        /*001a*/ 	.short	(.L_11 - .L_10)
.L_10:
        /*001c*/ 	.word	0x00000000
        /*0020*/ 	.short	0x0002
        /*0022*/ 	.short	0x0010
        /*0024*/ 	.byte	0x00, 0xf0, 0x21, 0x00


	//----- nvinfo : EIATTR_KPARAM_INFO
	.align		4
.L_11:
        /*0028*/ 	.byte	0x04, 0x17
        /*002a*/ 	.short	(.L_13 - .L_12)
.L_12:
        /*002c*/ 	.word	0x00000000
        /*0030*/ 	.short	0x0001
        /*0032*/ 	.short	0x0008
        /*0034*/ 	.byte	0x00, 0xf5, 0x21, 0x00


	//----- nvinfo : EIATTR_KPARAM_INFO
	.align		4
.L_13:
        /*0038*/ 	.byte	0x04, 0x17
        /*003a*/ 	.short	(.L_15 - .L_14)
.L_14:
        /*003c*/ 	.word	0x00000000
        /*0040*/ 	.short	0x0000
        /*0042*/ 	.short	0x0000
        /*0044*/ 	.byte	0x00, 0xf5, 0x21, 0x00


	//----- nvinfo : EIATTR_SPARSE_MMA_MASK
	.align		4
.L_15:
        /*0048*/ 	.byte	0x03, 0x50
        /*004a*/ 	.short	0x0000


	//----- nvinfo : EIATTR_MAXREG_COUNT
	.align		4
        /*004c*/ 	.byte	0x03, 0x1b
        /*004e*/ 	.short	0x00ff


	//----- nvinfo : EIATTR_MERCURY_ISA_VERSION
	.align		4
        /*0050*/ 	.byte	0x03, 0x5f
        /*0052*/ 	.short	0x0101


	//----- nvinfo : EIATTR_VRC_CTA_INIT_COUNT
	.align		4
        /*0054*/ 	.byte	0x02, 0x4a
	.zero		1
	.zero		1


	//----- nvinfo : EIATTR_EXIT_INSTR_OFFSETS
	.align		4
        /*0058*/ 	.byte	0x04, 0x1c
        /*005a*/ 	.short	(.L_17 - .L_16)


	//   ....[0]....
.L_16:
        /*005c*/ 	.word	0x000000c0


	//   ....[1]....
        /*0060*/ 	.word	0x00000e00


	//   ....[2]....
        /*0064*/ 	.word	0x00001060


	//   ....[3]....
        /*0068*/ 	.word	0x000016c0


	//   ....[4]....
        /*006c*/ 	.word	0x00001750


	//   ....[5]....
        /*0070*/ 	.word	0x00001780


	//   ....[6]....
        /*0074*/ 	.word	0x00001a00


	//   ....[7]....
        /*0078*/ 	.word	0x00002040


	//   ....[8]....
        /*007c*/ 	.word	0x000020d0


	//----- nvinfo : EIATTR_CRS_STACK_SIZE
	.align		4
.L_17:
        /*0080*/ 	.byte	0x04, 0x1e
        /*0082*/ 	.short	(.L_19 - .L_18)
.L_18:
        /*0084*/ 	.word	0x00000000


	//----- nvinfo : EIATTR_CBANK_PARAM_SIZE
	.align		4
.L_19:
        /*0088*/ 	.byte	0x03, 0x19
        /*008a*/ 	.short	0x0020


	//----- nvinfo : EIATTR_PARAM_CBANK
	.align		4
        /*008c*/ 	.byte	0x04, 0x0a
        /*008e*/ 	.short	(.L_21 - .L_20)
	.align		4
.L_20:
        /*0090*/ 	.word	index@(.nv.constant0._Z15mergeRunsKernelPKiPixx)
        /*0094*/ 	.short	0x0380
        /*0096*/ 	.short	0x0020


	//----- nvinfo : EIATTR_SW_WAR
	.align		4
.L_21:
        /*0098*/ 	.byte	0x04, 0x36
        /*009a*/ 	.short	(.L_23 - .L_22)
.L_22:
        /*009c*/ 	.word	0x00000008
.L_23:


//--------------------- .nv.callgraph             --------------------------
	.section	.nv.callgraph,"",@"SHT_CUDA_CALLGRAPH"
	.align	4
	.sectionentsize	8
	.align		4
        /*0000*/ 	.word	0x00000000
	.align		4
        /*0004*/ 	.word	0xffffffff
	.align		4
        /*0008*/ 	.word	0x00000000
	.align		4
        /*000c*/ 	.word	0xfffffffe
	.align		4
        /*0010*/ 	.word	0x00000000
	.align		4
        /*0014*/ 	.word	0xfffffffd
	.align		4
        /*0018*/ 	.word	0x00000000
	.align		4
        /*001c*/ 	.word	0xfffffffc


//--------------------- .text._Z15mergeRunsKernelPKiPixx --------------------------
	.section	.text._Z15mergeRunsKernelPKiPixx,"ax",@progbits
	.align	128
        .global         _Z15mergeRunsKernelPKiPixx
        .type           _Z15mergeRunsKernelPKiPixx,@function
        .size           _Z15mergeRunsKernelPKiPixx,(.L_x_31 - _Z15mergeRunsKernelPKiPixx)
        .other          _Z15mergeRunsKernelPKiPixx,@"STO_CUDA_ENTRY STV_DEFAULT"
_Z15mergeRunsKernelPKiPixx:
.text._Z15mergeRunsKernelPKiPixx:
[----:B------:R-:W-:Y:S01]  /*0000*/  LDC R1, c[0x0][0x37c] ;  /* 0x0000df00ff017b82 */ /* 0x000fe20000000800 */
[----:B------:R-:W0:Y:S07]  /*0010*/  S2R R0, SR_TID.X ;  /* 0x0000000000007919 */ /* 0x000e2e0000002100 */
[----:B------:R-:W0:Y:S01]  /*0020*/  S2UR UR4, SR_CTAID.X ;  /* 0x00000000000479c3 */ /* 0x000e220000002500 */
[----:B------:R-:W1:Y:S07]  /*0030*/  LDCU.128 UR8, c[0x0][0x390] ;  /* 0x00007200ff0877ac */ /* 0x000e6e0008000c00 */
[----:B------:R-:W0:Y:S02]  /*0040*/  LDC R3, c[0x0][0x360] ;  /* 0x0000d800ff037b82 */ /* 0x000e240000000800 */
[----:B0-----:R-:W-:-:S04]  /*0050*/  IMAD R3, R3, UR4, R0 ;  /* 0x0000000403037c24 */ /* 0x001fc8000f8e0200 */
[----:B-1----:R-:W-:-:S04]  /*0060*/  IMAD.WIDE.U32 R6, R3, UR10, RZ ;  /* 0x0000000a03067c25 */ /* 0x002fc8000f8e00ff */
[----:B------:R-:W-:Y:S02]  /*0070*/  IMAD R11, R3, UR11, R7 ;  /* 0x0000000b030b7c24 */ /* 0x000fe4000f8e0207 */
[----:B------:R-:W-:-:S03]  /*0080*/  IMAD.SHL.U32 R12, R6, 0x2, RZ ;  /* 0x00000002060c7824 */ /* 0x000fc600078e00ff */
[----:B------:R-:W-:Y:S02]  /*0090*/  SHF.L.U64.HI R15, R6, 0x1, R11 ;  /* 0x00000001060f7819 */ /* 0x000fe4000001020b */
[----:B------:R-:W-:-:S04]  /*00a0*/  ISETP.GE.U32.AND P0, PT, R12, UR8, PT ;  /* 0x000000080c007c0c */ /* 0x000fc8000bf06070 */
[----:B------:R-:W-:-:S13]  /*00b0*/  ISETP.GE.AND.EX P0, PT, R15, UR9, PT, P0 ;  /* 0x000000090f007c0c */ /* 0x000fda000bf06300 */
[----:B------:R-:W-:Y:S05]  /*00c0*/  @P0 EXIT ;  /* 0x000000000000094d */ /* 0x000fea0003800000 */
[----:B------:R-:W-:Y:S01]  /*00d0*/  IADD3 R3, P0, PT, R12, UR10, RZ ;  /* 0x0000000a0c037c10 */ /* 0x000fe2000ff1e0ff */
[----:B------:R-:W0:Y:S03]  /*00e0*/  LDCU.64 UR4, c[0x0][0x358] ;  /* 0x00006b00ff0477ac */ /* 0x000e260008000a00 */
[----:B------:R-:W-:Y:S01]  /*00f0*/  IADD3 R2, P1, PT, R3, UR10, RZ ;  /* 0x0000000a03027c10 */ /* 0x000fe2000ff3e0ff */
[----:B------:R-:W1:Y:S01]  /*0100*/  LDCU.128 UR12, c[0x0][0x380] ;  /* 0x00007000ff0c77ac */ /* 0x000e620008000c00 */
[----:B------:R-:W-:Y:S02]  /*0110*/  IADD3.X R5, PT, PT, R15, UR11, RZ, P0, !PT ;  /* 0x0000000b0f057c10 */ /* 0x000fe400087fe4ff */
[----:B------:R-:W-:Y:S02]  /*0120*/  ISETP.LT.U32.AND P0, PT, R2, UR8, PT ;  /* 0x0000000802007c0c */ /* 0x000fe4000bf01070 */
[----:B------:R-:W-:-:S02]  /*0130*/  IADD3.X R0, PT, PT, R5, UR11, RZ, P1, !PT ;  /* 0x0000000b05007c10 */ /* 0x000fc40008ffe4ff */
[----:B------:R-:W-:Y:S02]  /*0140*/  ISETP.LT.U32.AND P1, PT, R3, UR8, PT ;  /* 0x0000000803007c0c */ /* 0x000fe4000bf21070 */
[----:B------:R-:W-:Y:S02]  /*0150*/  ISETP.LT.AND.EX P0, PT, R0, UR9, PT, P0 ;  /* 0x0000000900007c0c */ /* 0x000fe4000bf01300 */
[----:B------:R-:W-:Y:S02]  /*0160*/  ISETP.LT.AND.EX P1, PT, R5, UR9, PT, P1 ;  /* 0x0000000905007c0c */ /* 0x000fe4000bf21310 */
[----:B------:R-:W-:Y:S02]  /*0170*/  SEL R2, R2, UR8, P0 ;  /* 0x0000000802027c07 */ /* 0x000fe40008000000 */
[----:B------:R-:W-:Y:S02]  /*0180*/  SEL R0, R0, UR9, P0 ;  /* 0x0000000900007c07 */ /* 0x000fe40008000000 */
[----:B------:R-:W-:-:S02]  /*0190*/  ISETP.GE.U32.AND P0, PT, R3, R2, PT ;  /* 0x000000020300720c */ /* 0x000fc40003f06070 */
[----:B------:R-:W-:Y:S02]  /*01a0*/  SEL R3, R3, UR8, P1 ;  /* 0x0000000803037c07 */ /* 0x000fe40008800000 */
[C---:B------:R-:W-:Y:S02]  /*01b0*/  ISETP.GE.AND.EX P0, PT, R5.reuse, R0, PT, P0 ;  /* 0x000000000500720c */ /* 0x040fe40003f06300 */
[----:B------:R-:W-:-:S11]  /*01c0*/  SEL R4, R5, UR9, P1 ;  /* 0x0000000905047c07 */ /* 0x000fd60008800000 */
[----:B01----:R-:W-:Y:S05]  /*01d0*/  @P0 BRA `(.L_x_0) ;  /* 0x0000001400600947 */ /* 0x003fea0003800000 */
[----:B------:R-:W-:Y:S01]  /*01e0*/  ISETP.GE.U32.AND P0, PT, R12, R3, PT ;  /* 0x000000030c00720c */ /* 0x000fe20003f06070 */
[----:B------:R-:W-:Y:S01]  /*01f0*/  BSSY.RECONVERGENT B0, `(.L_x_1) ;  /* 0x0000020000007945 */ /* 0x000fe20003800200 */
[----:B------:R-:W-:Y:S02]  /*0200*/  IMAD.MOV.U32 R7, RZ, RZ, R3 ;  /* 0x000000ffff077224 */ /* 0x000fe400078e0003 */
[----:B------:R-:W-:Y:S01]  /*0210*/  ISETP.GE.AND.EX P0, PT, R15, R4, PT, P0 ;  /* 0x000000040f00720c */ /* 0x000fe20003f06300 */
[----:B------:R-:W-:Y:S02]  /*0220*/  IMAD.MOV.U32 R9, RZ, RZ, R4 ;  /* 0x000000ffff097224 */ /* 0x000fe400078e0004 */
[----:B------:R-:W-:Y:S02]  /*0230*/  IMAD.MOV.U32 R5, RZ, RZ, R12 ;  /* 0x000000ffff057224 */ /* 0x000fe400078e000c */
[----:B------:R-:W-:-:S08]  /*0240*/  IMAD.MOV.U32 R6, RZ, RZ, R15 ;  /* 0x000000ffff067224 */ /* 0x000fd000078e000f */
[----:B------:R-:W-:Y:S05]  /*0250*/  @P0 BRA `(.L_x_2) ;  /* 0x0000000000640947 */ /* 0x000fea0003800000 */
.L_x_3:
[C---:B------:R-:W-:Y:S02]  /*0260*/  LEA R18, P1, R7.reuse, UR12, 0x2 ;  /* 0x0000000c07127c11 */ /* 0x040fe4000f8210ff */
[C---:B------:R-:W-:Y:S02]  /*0270*/  LEA R16, P0, R12.reuse, UR12, 0x2 ;  /* 0x0000000c0c107c11 */ /* 0x040fe4000f8010ff */
[----:B------:R-:W-:Y:S02]  /*0280*/  LEA.HI.X R19, R7, UR13, R9, 0x2, P1 ;  /* 0x0000000d07137c11 */ /* 0x000fe400088f1409 */
[----:B------:R-:W-:-:S04]  /*0290*/  LEA.HI.X R17, R12, UR13, R15, 0x2, P0 ;  /* 0x0000000d0c117c11 */ /* 0x000fc800080f140f */
[----:B------:R-:W2:Y:S04]  /*02a0*/  LDG.E R19, desc[UR4][R18.64] ;  /* 0x0000000412137981 */ /* 0x000ea8000c1e1900 */
[----:B------:R-:W2:Y:S01]  /*02b0*/  LDG.E R16, desc[UR4][R16.64] ;  /* 0x0000000410107981 */ /* 0x000ea2000c1e1900 */
[----:B------:R-:W-:-:S04]  /*02c0*/  LEA R10, P0, R5, UR14, 0x2 ;  /* 0x0000000e050a7c11 */ /* 0x000fc8000f8010ff */
[C---:B------:R-:W-:Y:S02]  /*02d0*/  LEA.HI.X R11, R5.reuse, UR15, R6, 0x2, P0 ;  /* 0x0000000f050b7c11 */ /* 0x040fe400080f1406 */
[----:B------:R-:W-:-:S05]  /*02e0*/  IADD3 R5, P2, PT, R5, 0x1, RZ ;  /* 0x0000000105057810 */ /* 0x000fca0007f5e0ff */
[----:B------:R-:W-:Y:S01]  /*02f0*/  IMAD.X R6, RZ, RZ, R6, P2 ;  /* 0x000000ffff067224 */ /* 0x000fe200010e0606 */
[CC--:B--2---:R-:W-:Y:S02]  /*0300*/  ISETP.GT.AND P1, PT, R16.reuse, R19.reuse, PT ;  /* 0x000000131000720c */ /* 0x0c4fe40003f24270 */
[CC--:B------:R-:W-:Y:S02]  /*0310*/  ISETP.GT.AND P0, PT, R16.reuse, R19.reuse, PT ;  /* 0x000000131000720c */ /* 0x0c0fe40003f04270 */
[----:B------:R-:W-:Y:S02]  /*0320*/  SEL R21, RZ, 0x1, P1 ;  /* 0x00000001ff157807 */ /* 0x000fe40000800000 */
[----:B------:R-:W-:Y:S02]  /*0330*/  SEL R8, RZ, 0x1, !P0 ;  /* 0x00000001ff087807 */ /* 0x000fe40004000000 */
[----:B------:R-:W-:Y:S02]  /*0340*/  VIMNMX R13, PT, PT, R16, R19, PT ;  /* 0x00000013100d7248 */ /* 0x000fe40003fe0100 */
[----:B------:R-:W-:-:S02]  /*0350*/  IADD3 R12, P0, PT, R12, R21, RZ ;  /* 0x000000150c0c7210 */ /* 0x000fc40007f1e0ff */
[----:B------:R-:W-:Y:S01]  /*0360*/  IADD3 R7, P1, PT, R7, R8, RZ ;  /* 0x0000000807077210 */ /* 0x000fe20007f3e0ff */
[----:B------:R0:W-:Y:S02]  /*0370*/  STG.E desc[UR4][R10.64], R13 ;  /* 0x0000000d0a007986 */ /* 0x0001e4000c101904 */
[----:B------:R-:W-:Y:S01]  /*0380*/  IMAD.X R15, RZ, RZ, R15, P0 ;  /* 0x000000ffff0f7224 */ /* 0x000fe200000e060f */
[----:B------:R-:W-:Y:S01]  /*0390*/  ISETP.GE.U32.AND P0, PT, R7, R2, PT ;  /* 0x000000020700720c */ /* 0x000fe20003f06070 */
[----:B------:R-:W-:Y:S01]  /*03a0*/  IMAD.X R9, RZ, RZ, R9, P1 ;  /* 0x000000ffff097224 */ /* 0x000fe200008e0609 */
[----:B------:R-:W-:-:S04]  /*03b0*/  ISETP.LT.U32.AND P1, PT, R12, R3, PT ;  /* 0x000000030c00720c */ /* 0x000fc80003f21070 */
[----:B------:R-:W-:Y:S02]  /*03c0*/  ISETP.GE.AND.EX P0, PT, R9, R0, PT, P0 ;  /* 0x000000000900720c */ /* 0x000fe40003f06300 */
[----:B------:R-:W-:-:S13]  /*03d0*/  ISETP.LT.AND.EX P1, PT, R15, R4, PT, P1 ;  /* 0x000000040f00720c */ /* 0x000fda0003f21310 */
[----:B0-----:R-:W-:Y:S05]  /*03e0*/  @!P0 BRA P1, `(.L_x_3) ;  /* 0xfffffffc009c8947 */ /* 0x001fea000083ffff */
.L_x_2:
[----:B------:R-:W-:Y:S05]  /*03f0*/  BSYNC.RECONVERGENT B0 ;  /* 0x0000000000007941 */ /* 0x000fea0003800200 */
.L_x_1:
[----:B------:R-:W-:Y:S01]  /*0400*/  ISETP.GE.U32.AND P0, PT, R12, R3, PT ;  /* 0x000000030c00720c */ /* 0x000fe20003f06070 */
[----:B------:R-:W-:Y:S03]  /*0410*/  BSSY.RECONVERGENT B0, `(.L_x_4) ;  /* 0x000009c000007945 */ /* 0x000fe60003800200 */
[----:B------:R-:W-:-:S13]  /*0420*/  ISETP.GE.AND.EX P0, PT, R15, R4, PT, P0 ;  /* 0x000000040f00720c */ /* 0x000fda0003f06300 */
[----:B------:R-:W-:Y:S05]  /*0430*/  @P0 BRA `(.L_x_5) ;  /* 0x0000000800640947 */ /* 0x000fea0003800000 */
[----:B------:R-:W-:Y:S01]  /*0440*/  IMAD.IADD R18, R3, 0x1, -R12 ;  /* 0x0000000103127824 */ /* 0x000fe200078e0a0c */
[----:B------:R-:W-:Y:S01]  /*0450*/  IADD3 R8, P2, PT, R12, -R3, RZ ;  /* 0x800000030c087210 */ /* 0x000fe20007f5e0ff */
[----:B------:R-:W-:Y:S03]  /*0460*/  BSSY.RECONVERGENT B1, `(.L_x_6) ;  /* 0x0000022000017945 */ /* 0x000fe60003800200 */
[----:B------:R-:W-:Y:S02]  /*0470*/  LOP3.LUT R18, R18, 0x3, RZ, 0xc0, !PT ;  /* 0x0000000312127812 */ /* 0x000fe400078ec0ff */
[----:B------:R-:W-:Y:S01]  /*0480*/  ISETP.GT.U32.AND P0, PT, R8, -0x4, PT ;  /* 0xfffffffc0800780c */ /* 0x000fe20003f04070 */
[----:B------:R-:W-:Y:S01]  /*0490*/  IMAD.X R8, R15, 0x1, ~R4, P2 ;  /* 0x000000010f087824 */ /* 0x000fe200010e0e04 */
[----:B------:R-:W-:-:S04]  /*04a0*/  ISETP.NE.U32.AND P1, PT, R18, RZ, PT ;  /* 0x000000ff1200720c */ /* 0x000fc80003f25070 */
[----:B------:R-:W-:Y:S02]  /*04b0*/  ISETP.NE.AND.EX P1, PT, RZ, RZ, PT, P1 ;  /* 0x000000ffff00720c */ /* 0x000fe40003f25310 */
[----:B------:R-:W-:Y:S01]  /*04c0*/  ISETP.GT.U32.AND.EX P0, PT, R8, -0x1, PT, P0 ;  /* 0xffffffff0800780c */ /* 0x000fe20003f04100 */
[----:B------:R-:W-:-:S10]  /*04d0*/  IMAD.MOV.U32 R8, RZ, RZ, R12 ;  /* 0x000000ffff087224 */ /* 0x000fd400078e000c */
[----:B------:R-:W-:Y:S05]  /*04e0*/  @!P1 BRA `(.L_x_7) ;  /* 0x0000000000649947 */ /* 0x000fea0003800000 */
[----:B------:R-:W0:Y:S01]  /*04f0*/  LDCU.128 UR8, c[0x0][0x380] ;  /* 0x00007000ff0877ac */ /* 0x000e220008000c00 */
[CC--:B------:R-:W-:Y:S01]  /*0500*/  IADD3 R8, P3, PT, R12.reuse, R18.reuse, RZ ;  /* 0x000000120c087210 */ /* 0x0c0fe20007f7e0ff */
[----:B------:R-:W-:Y:S01]  /*0510*/  IMAD.MOV.U32 R20, RZ, RZ, RZ ;  /* 0x000000ffff147224 */ /* 0x000fe200078e00ff */
[C---:B0-----:R-:W-:Y:S02]  /*0520*/  LEA R16, P1, R5.reuse, UR10, 0x2 ;  /* 0x0000000a05107c11 */ /* 0x041fe4000f8210ff */
[C---:B------:R-:W-:Y:S02]  /*0530*/  LEA R14, P2, R12.reuse, UR8, 0x2 ;  /* 0x000000080c0e7c11 */ /* 0x040fe4000f8410ff */
[C---:B------:R-:W-:Y:S02]  /*0540*/  LEA.HI.X R19, R5.reuse, UR11, R6, 0x2, P1 ;  /* 0x0000000b05137c11 */ /* 0x040fe400088f1406 */
[----:B------:R-:W-:Y:S02]  /*0550*/  IADD3 R5, P1, PT, R5, R18, RZ ;  /* 0x0000001205057210 */ /* 0x000fe40007f3e0ff */
[----:B------:R-:W-:Y:S01]  /*0560*/  LEA.HI.X R17, R12, UR9, R15, 0x2, P2 ;  /* 0x000000090c117c11 */ /* 0x000fe200090f140f */
[----:B------:R-:W-:-:S02]  /*0570*/  IMAD.X R15, R15, 0x1, R20, P3 ;  /* 0x000000010f0f7824 */ /* 0x000fc400018e0614 */
[----:B------:R-:W-:-:S08]  /*0580*/  IMAD.X R6, R6, 0x1, R20, P1 ;  /* 0x0000000106067824 */ /* 0x000fd000008e0614 */
.L_x_8:
[----:B0-----:R-:W-:Y:S02]  /*0590*/  IMAD.MOV.U32 R10, RZ, RZ, R14 ;  /* 0x000000ffff0a7224 */ /* 0x001fe400078e000e */
[----:B------:R-:W-:-:S05]  /*05a0*/  IMAD.MOV.U32 R11, RZ, RZ, R17 ;  /* 0x000000ffff0b7224 */ /* 0x000fca00078e0011 */
[----:B------:R0:W2:Y:S01]  /*05b0*/  LDG.E R13, desc[UR4][R10.64] ;  /* 0x000000040a0d7981 */ /* 0x0000a2000c1e1900 */
[----:B------:R-:W-:Y:S02]  /*05c0*/  IADD3 R18, P1, PT, R18, -0x1, RZ ;  /* 0xffffffff12127810 */ /* 0x000fe40007f3e0ff */
[----:B------:R-:W-:Y:S02]  /*05d0*/  IADD3 R14, P3, PT, R14, 0x4, RZ ;  /* 0x000000040e0e7810 */ /* 0x000fe40007f7e0ff */
[----:B------:R-:W-:Y:S02]  /*05e0*/  IADD3.X R20, PT, PT, R20, -0x1, RZ, P1, !PT ;  /* 0xffffffff14147810 */ /* 0x000fe40000ffe4ff */
[----:B------:R-:W-:Y:S01]  /*05f0*/  ISETP.NE.U32.AND P1, PT, R18, RZ, PT ;  /* 0x000000ff1200720c */ /* 0x000fe20003f25070 */
[----:B------:R-:W-:Y:S02]  /*0600*/  IMAD.X R17, RZ, RZ, R17, P3 ;  /* 0x000000ffff117224 */ /* 0x000fe400018e0611 */
[----:B0-----:R-:W-:Y:S01]  /*0610*/  IMAD.MOV.U32 R10, RZ, RZ, R16 ;  /* 0x000000ffff0a7224 */ /* 0x001fe200078e0010 */
[----:B------:R-:W-:Y:S01]  /*0620*/  ISETP.NE.AND.EX P1, PT, R20, RZ, PT, P1 ;  /* 0x000000ff1400720c */ /* 0x000fe20003f25310 */
[----:B------:R-:W-:Y:S01]  /*0630*/  IMAD.MOV.U32 R11, RZ, RZ, R19 ;  /* 0x000000ffff0b7224 */ /* 0x000fe200078e0013 */
[----:B------:R-:W-:-:S05]  /*0640*/  IADD3 R16, P2, PT, R16, 0x4, RZ ;  /* 0x0000000410107810 */ /* 0x000fca0007f5e0ff */
[----:B------:R-:W-:Y:S01]  /*0650*/  IMAD.X R19, RZ, RZ, R19, P2 ;  /* 0x000000ffff137224 */ /* 0x000fe200010e0613 */
[----:B--2---:R0:W-:Y:S05]  /*0660*/  STG.E desc[UR4][R10.64], R13 ;  /* 0x0000000d0a007986 */ /* 0x0041ea000c101904 */
[----:B------:R-:W-:Y:S05]  /*0670*/  @P1 BRA `(.L_x_8) ;  /* 0xfffffffc00c41947 */ /* 0x000fea000383ffff */
.L_x_7:
[----:B------:R-:W-:Y:S05]  /*0680*/  BSYNC.RECONVERGENT B1 ;  /* 0x0000000000017941 */ /* 0x000fea0003800200 */
.L_x_6:
[----:B------:R-:W-:Y:S05]  /*0690*/  @P0 BRA `(.L_x_5) ;  /* 0x0000000400cc0947 */ /* 0x000fea0003800000 */
[----:B------:R-:W1:Y:S01]  /*06a0*/  LDCU.128 UR8, c[0x0][0x380] ;  /* 0x00007000ff0877ac */ /* 0x000e620008000c00 */
[----:B0-----:R-:W-:Y:S01]  /*06b0*/  IADD3 R11, P2, PT, -R8, R3, RZ ;  /* 0x00000003080b7210 */ /* 0x001fe20007f5e1ff */
[----:B------:R-:W-:Y:S03]  /*06c0*/  BSSY.RECONVERGENT B1, `(.L_x_9) ;  /* 0x000003f000017945 */ /* 0x000fe60003800200 */
[----:B------:R-:W-:Y:S01]  /*06d0*/  ISETP.GT.U32.AND P0, PT, R11, 0xc, PT ;  /* 0x0000000c0b00780c */ /* 0x000fe20003f04070 */
[--C-:B------:R-:W-:Y:S01]  /*06e0*/  IMAD.X R11, R4, 0x1, ~R15.reuse, P2 ;  /* 0x00000001040b7824 */ /* 0x100fe200010e0e0f */
[C---:B-1----:R-:W-:Y:S02]  /*06f0*/  LEA R12, P1, R8.reuse, UR8, 0x2 ;  /* 0x00000008080c7c11 */ /* 0x042fe4000f8210ff */
[----:B------:R-:W-:Y:S02]  /*0700*/  LEA R10, P3, R5, UR10, 0x2 ;  /* 0x0000000a050a7c11 */ /* 0x000fe4000f8610ff */
[----:B------:R-:W-:-:S02]  /*0710*/  LEA.HI.X R13, R8, UR9, R15, 0x2, P1 ;  /* 0x00000009080d7c11 */ /* 0x000fc400088f140f */
[----:B------:R-:W-:Y:S02]  /*0720*/  ISETP.GT.AND.EX P1, PT, R11, RZ, PT, P0 ;  /* 0x000000ff0b00720c */ /* 0x000fe40003f24300 */
[----:B------:R-:W-:Y:S02]  /*0730*/  LEA.HI.X R14, R5, UR11, R6, 0x2, P3 ;  /* 0x0000000b050e7c11 */ /* 0x000fe400098f1406 */
[----:B------:R-:W-:Y:S02]  /*0740*/  IADD3 R12, P2, PT, R12, 0x8, RZ ;  /* 0x000000080c0c7810 */ /* 0x000fe40007f5e0ff */
[----:B------:R-:W-:Y:S02]  /*0750*/  IADD3 R10, P3, PT, R10, 0x8, RZ ;  /* 0x000000080a0a7810 */ /* 0x000fe40007f7e0ff */
[----:B------:R-:W-:Y:S01]  /*0760*/  PLOP3.LUT P0, PT, PT, PT, PT, 0x80, 0x8 ;  /* 0x000000000008781c */ /* 0x000fe20003f0f070 */
[----:B------:R-:W-:Y:S02]  /*0770*/  IMAD.X R13, RZ, RZ, R13, P2 ;  /* 0x000000ffff0d7224 */ /* 0x000fe400010e060d */
[----:B------:R-:W-:-:S02]  /*0780*/  IMAD.X R11, RZ, RZ, R14, P3 ;  /* 0x000000ffff0b7224 */ /* 0x000fc400018e060e */
[----:B------:R-:W-:Y:S08]  /*0790*/  @!P1 BRA `(.L_x_10) ;  /* 0x0000000000c49947 */ /* 0x000ff00003800000 */
[----:B------:R-:W-:Y:S02]  /*07a0*/  IADD3 R17, P1, PT, R3, -0xc, RZ ;  /* 0xfffffff403117810 */ /* 0x000fe40007f3e0ff */
[----:B------:R-:W-:Y:S02]  /*07b0*/  PLOP3.LUT P0, PT, PT, PT, PT, 0x8, 0x80 ;  /* 0x000000000080781c */ /* 0x000fe40003f0e170 */
[----:B------:R-:W-:-:S11]  /*07c0*/  IADD3.X R14, PT, PT, R4, -0x1, RZ, P1, !PT ;  /* 0xffffffff040e7810 */ /* 0x000fd60000ffe4ff */
.L_x_11:
[----:B------:R-:W2:Y:S04]  /*07d0*/  LDG.E R19, desc[UR4][R12.64+-0x8] ;  /* 0xfffff8040c137981 */ /* 0x000ea8000c1e1900 */
[----:B--2---:R0:W-:Y:S04]  /*07e0*/  STG.E desc[UR4][R10.64+-0x8], R19 ;  /* 0xfffff8130a007986 */ /* 0x0041e8000c101904 */
[----:B------:R-:W2:Y:S04]  /*07f0*/  LDG.E R21, desc[UR4][R12.64+-0x4] ;  /* 0xfffffc040c157981 */ /* 0x000ea8000c1e1900 */
[----:B--2---:R1:W-:Y:S04]  /*0800*/  STG.E desc[UR4][R10.64+-0x4], R21 ;  /* 0xfffffc150a007986 */ /* 0x0043e8000c101904 */
[----:B------:R-:W2:Y:S04]  /*0810*/  LDG.E R23, desc[UR4][R12.64] ;  /* 0x000000040c177981 */ /* 0x000ea8000c1e1900 */
[----:B--2---:R2:W-:Y:S04]  /*0820*/  STG.E desc[UR4][R10.64], R23 ;  /* 0x000000170a007986 */ /* 0x0045e8000c101904 */
[----:B------:R-:W3:Y:S04]  /*0830*/  LDG.E R25, desc[UR4][R12.64+0x4] ;  /* 0x000004040c197981 */ /* 0x000ee8000c1e1900 */
[----:B---3--:R3:W-:Y:S04]  /*0840*/  STG.E desc[UR4][R10.64+0x4], R25 ;  /* 0x000004190a007986 */ /* 0x0087e8000c101904 */
[----:B------:R-:W4:Y:S04]  /*0850*/  LDG.E R27, desc[UR4][R12.64+0x8] ;  /* 0x000008040c1b7981 */ /* 0x000f28000c1e1900 */
[----:B----4-:R4:W-:Y:S04]  /*0860*/  STG.E desc[UR4][R10.64+0x8], R27 ;  /* 0x0000081b0a007986 */ /* 0x0109e8000c101904 */
[----:B------:R-:W5:Y:S04]  /*0870*/  LDG.E R29, desc[UR4][R12.64+0xc] ;  /* 0x00000c040c1d7981 */ /* 0x000f68000c1e1900 */
[----:B-----5:R5:W-:Y:S04]  /*0880*/  STG.E desc[UR4][R10.64+0xc], R29 ;  /* 0x00000c1d0a007986 */ /* 0x020be8000c101904 */
[----:B0-----:R-:W2:Y:S04]  /*0890*/  LDG.E R19, desc[UR4][R12.64+0x10] ;  /* 0x000010040c137981 */ /* 0x001ea8000c1e1900 */
[----:B--2---:R0:W-:Y:S04]  /*08a0*/  STG.E desc[UR4][R10.64+0x10], R19 ;  /* 0x000010130a007986 */ /* 0x0041e8000c101904 */
[----:B-1----:R-:W2:Y:S04]  /*08b0*/  LDG.E R21, desc[UR4][R12.64+0x14] ;  /* 0x000014040c157981 */ /* 0x002ea8000c1e1900 */
[----:B--2---:R1:W-:Y:S04]  /*08c0*/  STG.E desc[UR4][R10.64+0x14], R21 ;  /* 0x000014150a007986 */ /* 0x0043e8000c101904 */
[----:B------:R-:W2:Y:S04]  /*08d0*/  LDG.E R23, desc[UR4][R12.64+0x18] ;  /* 0x000018040c177981 */ /* 0x000ea8000c1e1900 */
[----:B--2---:R2:W-:Y:S04]  /*08e0*/  STG.E desc[UR4][R10.64+0x18], R23 ;  /* 0x000018170a007986 */ /* 0x0045e8000c101904 */
[----:B---3--:R-:W3:Y:S04]  /*08f0*/  LDG.E R25, desc[UR4][R12.64+0x1c] ;  /* 0x00001c040c197981 */ /* 0x008ee8000c1e1900 */
[----:B---3--:R3:W-:Y:S04]  /*0900*/  STG.E desc[UR4][R10.64+0x1c], R25 ;  /* 0x00001c190a007986 */ /* 0x0087e8000c101904 */
[----:B----4-:R-:W4:Y:S04]  /*0910*/  LDG.E R27, desc[UR4][R12.64+0x20] ;  /* 0x000020040c1b7981 */ /* 0x010f28000c1e1900 */
[----:B----4-:R-:W-:Y:S04]  /*0920*/  STG.E desc[UR4][R10.64+0x20], R27 ;  /* 0x0000201b0a007986 */ /* 0x010fe8000c101904 */
[----:B-----5:R-:W4:Y:S04]  /*0930*/  LDG.E R29, desc[UR4][R12.64+0x24] ;  /* 0x000024040c1d7981 */ /* 0x020f28000c1e1900 */
[----:B----4-:R-:W-:Y:S04]  /*0940*/  STG.E desc[UR4][R10.64+0x24], R29 ;  /* 0x0000241d0a007986 */ /* 0x010fe8000c101904 */
[----:B0-----:R-:W4:Y:S04]  /*0950*/  LDG.E R19, desc[UR4][R12.64+0x28] ;  /* 0x000028040c137981 */ /* 0x001f28000c1e1900 */
[----:B----4-:R0:W-:Y:S04]  /*0960*/  STG.E desc[UR4][R10.64+0x28], R19 ;  /* 0x000028130a007986 */ /* 0x0101e8000c101904 */
[----:B-1----:R-:W4:Y:S04]  /*0970*/  LDG.E R21, desc[UR4][R12.64+0x2c] ;  /* 0x00002c040c157981 */ /* 0x002f28000c1e1900 */
[----:B----4-:R-:W-:Y:S04]  /*0980*/  STG.E desc[UR4][R10.64+0x2c], R21 ;  /* 0x00002c150a007986 */ /* 0x010fe8000c101904 */
[----:B--2---:R-:W2:Y:S01]  /*0990*/  LDG.E R23, desc[UR4][R12.64+0x30] ;  /* 0x000030040c177981 */ /* 0x004ea2000c1e1900 */
[----:B------:R-:W-:-:S05]  /*09a0*/  IADD3 R8, P1, PT, R8, 0x10, RZ ;  /* 0x0000001008087810 */ /* 0x000fca0007f3e0ff */
[----:B------:R-:W-:Y:S01]  /*09b0*/  IMAD.X R15, RZ, RZ, R15, P1 ;  /* 0x000000ffff0f7224 */ /* 0x000fe200008e060f */
[----:B------:R-:W-:-:S04]  /*09c0*/  ISETP.GE.U32.AND P1, PT, R8, R17, PT ;  /* 0x000000110800720c */ /* 0x000fc80003f26070 */
[----:B------:R-:W-:Y:S01]  /*09d0*/  ISETP.GE.AND.EX P1, PT, R15, R14, PT, P1 ;  /* 0x0000000e0f00720c */ /* 0x000fe20003f26310 */
[----:B--2---:R-:W-:Y:S04]  /*09e0*/  STG.E desc[UR4][R10.64+0x30], R23 ;  /* 0x000030170a007986 */ /* 0x004fe8000c101904 */
[----:B---3--:R1:W2:Y:S01]  /*09f0*/  LDG.E R25, desc[UR4][R12.64+0x34] ;  /* 0x000034040c197981 */ /* 0x0082a2000c1e1900 */
[----:B------:R-:W-:Y:S02]  /*0a00*/  IADD3 R16, P4, PT, R10, 0x40, RZ ;  /* 0x000000400a107810 */ /* 0x000fe40007f9e0ff */
[----:B------:R-:W-:Y:S02]  /*0a10*/  IADD3 R5, P2, PT, R5, 0x10, RZ ;  /* 0x0000001005057810 */ /* 0x000fe40007f5e0ff */
[----:B------:R-:W-:Y:S01]  /*0a20*/  IADD3 R18, P3, PT, R12, 0x40, RZ ;  /* 0x000000400c127810 */ /* 0x000fe20007f7e0ff */
[----:B0-----:R-:W-:-:S02]  /*0a30*/  IMAD.X R19, RZ, RZ, R11, P4 ;  /* 0x000000ffff137224 */ /* 0x001fc400020e060b */
[----:B------:R-:W-:Y:S02]  /*0a40*/  IMAD.X R6, RZ, RZ, R6, P2 ;  /* 0x000000ffff067224 */ /* 0x000fe400010e0606 */
[----:B-1----:R-:W-:Y:S02]  /*0a50*/  IMAD.X R13, RZ, RZ, R13, P3 ;  /* 0x000000ffff0d7224 */ /* 0x002fe400018e060d */
[----:B------:R-:W-:Y:S01]  /*0a60*/  IMAD.MOV.U32 R12, RZ, RZ, R18 ;  /* 0x000000ffff0c7224 */ /* 0x000fe200078e0012 */
[----:B--2---:R0:W-:Y:S02]  /*0a70*/  STG.E desc[UR4][R10.64+0x34], R25 ;  /* 0x000034190a007986 */ /* 0x0041e4000c101904 */
[----:B0-----:R-:W-:Y:S02]  /*0a80*/  IMAD.MOV.U32 R10, RZ, RZ, R16 ;  /* 0x000000ffff0a7224 */ /* 0x001fe400078e0010 */
[----:B------:R-:W-:Y:S01]  /*0a90*/  IMAD.MOV.U32 R11, RZ, RZ, R19 ;  /* 0x000000ffff0b7224 */ /* 0x000fe200078e0013 */
[----:B------:R-:W-:Y:S06]  /*0aa0*/  @!P1 BRA `(.L_x_11) ;  /* 0xfffffffc00489947 */ /* 0x000fec000383ffff */
.L_x_10:
[----:B------:R-:W-:Y:S05]  /*0ab0*/  BSYNC.RECONVERGENT B1 ;  /* 0x0000000000017941 */ /* 0x000fea0003800200 */
.L_x_9:
[----:B------:R-:W-:Y:S01]  /*0ac0*/  IADD3 R14, P2, PT, -R8, R3, RZ ;  /* 0x00000003080e7210 */ /* 0x000fe20007f5e1ff */
[----:B------:R-:W-:Y:S03]  /*0ad0*/  BSSY.RECONVERGENT B1, `(.L_x_12) ;  /* 0x0000022000017945 */ /* 0x000fe60003800200 */
[----:B------:R-:W-:Y:S01]  /*0ae0*/  ISETP.GT.U32.AND P1, PT, R14, 0x4, PT ;  /* 0x000000040e00780c */ /* 0x000fe20003f24070 */
[----:B------:R-:W-:-:S05]  /*0af0*/  IMAD.X R14, R4, 0x1, ~R15, P2 ;  /* 0x00000001040e7824 */ /* 0x000fca00010e0e0f */
[----:B------:R-:W-:-:S13]  /*0b00*/  ISETP.GT.AND.EX P1, PT, R14, RZ, PT, P1 ;  /* 0x000000ff0e00720c */ /* 0x000fda0003f24310 */
[----:B------:R-:W-:Y:S05]  /*0b10*/  @!P1 BRA `(.L_x_13) ;  /* 0x0000000000749947 */ /* 0x000fea0003800000 */
[----:B------:R-:W2:Y:S04]  /*0b20*/  LDG.E R17, desc[UR4][R12.64+-0x8] ;  /* 0xfffff8040c117981 */ /* 0x000ea8000c1e1900 */
[----:B--2---:R0:W-:Y:S04]  /*0b30*/  STG.E desc[UR4][R10.64+-0x8], R17 ;  /* 0xfffff8110a007986 */ /* 0x0041e8000c101904 */
[----:B------:R-:W2:Y:S04]  /*0b40*/  LDG.E R19, desc[UR4][R12.64+-0x4] ;  /* 0xfffffc040c137981 */ /* 0x000ea8000c1e1900 */
[----:B--2---:R1:W-:Y:S04]  /*0b50*/  STG.E desc[UR4][R10.64+-0x4], R19 ;  /* 0xfffffc130a007986 */ /* 0x0043e8000c101904 */
[----:B------:R-:W2:Y:S04]  /*0b60*/  LDG.E R21, desc[UR4][R12.64] ;  /* 0x000000040c157981 */ /* 0x000ea8000c1e1900 */
[----:B--2---:R-:W-:Y:S04]  /*0b70*/  STG.E desc[UR4][R10.64], R21 ;  /* 0x000000150a007986 */ /* 0x004fe8000c101904 */
[----:B------:R-:W2:Y:S04]  /*0b80*/  LDG.E R23, desc[UR4][R12.64+0x4] ;  /* 0x000004040c177981 */ /* 0x000ea8000c1e1900 */
[----:B--2---:R2:W-:Y:S04]  /*0b90*/  STG.E desc[UR4][R10.64+0x4], R23 ;  /* 0x000004170a007986 */ /* 0x0045e8000c101904 */
[----:B------:R-:W3:Y:S04]  /*0ba0*/  LDG.E R25, desc[UR4][R12.64+0x8] ;  /* 0x000008040c197981 */ /* 0x000ee8000c1e1900 */
[----:B---3--:R-:W-:Y:S04]  /*0bb0*/  STG.E desc[UR4][R10.64+0x8], R25 ;  /* 0x000008190a007986 */ /* 0x008fe8000c101904 */
[----:B------:R-:W3:Y:S04]  /*0bc0*/  LDG.E R27, desc[UR4][R12.64+0xc] ;  /* 0x00000c040c1b7981 */ /* 0x000ee8000c1e1900 */
[----:B---3--:R-:W-:Y:S04]  /*0bd0*/  STG.E desc[UR4][R10.64+0xc], R27 ;  /* 0x00000c1b0a007986 */ /* 0x008fe8000c101904 */
[----:B0-----:R-:W3:Y:S01]  /*0be0*/  LDG.E R17, desc[UR4][R12.64+0x10] ;  /* 0x000010040c117981 */ /* 0x001ee2000c1e1900 */
[----:B------:R-:W-:-:S02]  /*0bf0*/  IADD3 R16, P3, PT, R12, 0x20, RZ ;  /* 0x000000200c107810 */ /* 0x000fc40007f7e0ff */
[----:B------:R-:W-:Y:S01]  /*0c00*/  IADD3 R14, P4, PT, R10, 0x20, RZ ;  /* 0x000000200a0e7810 */ /* 0x000fe20007f9e0ff */
[----:B---3--:R-:W-:Y:S04]  /*0c10*/  STG.E desc[UR4][R10.64+0x10], R17 ;  /* 0x000010110a007986 */ /* 0x008fe8000c101904 */
[----:B-1----:R0:W3:Y:S01]  /*0c20*/  LDG.E R19, desc[UR4][R12.64+0x14] ;  /* 0x000014040c137981 */ /* 0x0020e2000c1e1900 */
[----:B------:R-:W-:Y:S01]  /*0c30*/  IADD3 R8, P1, PT, R8, 0x8, RZ ;  /* 0x0000000808087810 */ /* 0x000fe20007f3e0ff */
[----:B--2---:R-:W-:Y:S01]  /*0c40*/  IMAD.X R23, RZ, RZ, R13, P3 ;  /* 0x000000ffff177224 */ /* 0x004fe200018e060d */
[----:B------:R-:W-:Y:S01]  /*0c50*/  IADD3 R5, P2, PT, R5, 0x8, RZ ;  /* 0x0000000805057810 */ /* 0x000fe20007f5e0ff */
[----:B------:R-:W-:Y:S01]  /*0c60*/  IMAD.X R21, RZ, RZ, R11, P4 ;  /* 0x000000ffff157224 */ /* 0x000fe200020e060b */
[----:B------:R-:W-:Y:S01]  /*0c70*/  PLOP3.LUT P0, PT, PT, PT, PT, 0x8, 0x80 ;  /* 0x000000000080781c */ /* 0x000fe20003f0e170 */
[----:B------:R-:W-:-:S02]  /*0c80*/  IMAD.X R15, RZ, RZ, R15, P1 ;  /* 0x000000ffff0f7224 */ /* 0x000fc400008e060f */
[----:B------:R-:W-:Y:S02]  /*0c90*/  IMAD.X R6, RZ, RZ, R6, P2 ;  /* 0x000000ffff067224 */ /* 0x000fe400010e0606 */
[----:B0-----:R-:W-:Y:S02]  /*0ca0*/  IMAD.MOV.U32 R12, RZ, RZ, R16 ;  /* 0x000000ffff0c7224 */ /* 0x001fe400078e0010 */
[----:B------:R-:W-:Y:S01]  /*0cb0*/  IMAD.MOV.U32 R13, RZ, RZ, R23 ;  /* 0x000000ffff0d7224 */ /* 0x000fe200078e0017 */
[----:B---3--:R0:W-:Y:S02]  /*0cc0*/  STG.E desc[UR4][R10.64+0x14], R19 ;  /* 0x000014130a007986 */ /* 0x0081e4000c101904 */
[----:B0-----:R-:W-:Y:S02]  /*0cd0*/  IMAD.MOV.U32 R10, RZ, RZ, R14 ;  /* 0x000000ffff0a7224 */ /* 0x001fe400078e000e */
[----:B------:R-:W-:-:S07]  /*0ce0*/  IMAD.MOV.U32 R11, RZ, RZ, R21 ;  /* 0x000000ffff0b7224 */ /* 0x000fce00078e0015 */
.L_x_13:
[----:B------:R-:W-:Y:S05]  /*0cf0*/  BSYNC.RECONVERGENT B1 ;  /* 0x0000000000017941 */ /* 0x000fea0003800200 */
.L_x_12:
[----:B------:R-:W-:-:S04]  /*0d00*/  ISETP.LT.U32.AND P1, PT, R8, R3, PT ;  /* 0x000000030800720c */ /* 0x000fc80003f21070 */
[----:B------:R-:W-:-:S13]  /*0d10*/  ISETP.LT.OR.EX P0, PT, R15, R4, P0, P1 ;  /* 0x000000040f00720c */ /* 0x000fda0000701710 */
[----:B------:R-:W-:Y:S05]  /*0d20*/  @!P0 BRA `(.L_x_5) ;  /* 0x0000000000288947 */ /* 0x000fea0003800000 */
[----:B------:R-:W2:Y:S04]  /*0d30*/  LDG.E R3, desc[UR4][R12.64+-0x8] ;  /* 0xfffff8040c037981 */ /* 0x000ea8000c1e1900 */
[----:B--2---:R1:W-:Y:S04]  /*0d40*/  STG.E desc[UR4][R10.64+-0x8], R3 ;  /* 0xfffff8030a007986 */ /* 0x0043e8000c101904 */
[----:B------:R-:W2:Y:S04]  /*0d50*/  LDG.E R15, desc[UR4][R12.64+-0x4] ;  /* 0xfffffc040c0f7981 */ /* 0x000ea8000c1e1900 */
[----:B--2---:R1:W-:Y:S04]  /*0d60*/  STG.E desc[UR4][R10.64+-0x4], R15 ;  /* 0xfffffc0f0a007986 */ /* 0x0043e8000c101904 */
[----:B------:R-:W2:Y:S04]  /*0d70*/  LDG.E R17, desc[UR4][R12.64] ;  /* 0x000000040c117981 */ /* 0x000ea8000c1e1900 */
[----:B--2---:R1:W-:Y:S04]  /*0d80*/  STG.E desc[UR4][R10.64], R17 ;  /* 0x000000110a007986 */ /* 0x0043e8000c101904 */
[----:B------:R-:W2:Y:S01]  /*0d90*/  LDG.E R19, desc[UR4][R12.64+0x4] ;  /* 0x000004040c137981 */ /* 0x000ea2000c1e1900 */
[----:B------:R-:W-:-:S05]  /*0da0*/  IADD3 R5, P0, PT, R5, 0x4, RZ ;  /* 0x0000000405057810 */ /* 0x000fca0007f1e0ff */
[----:B------:R-:W-:Y:S01]  /*0db0*/  IMAD.X R6, RZ, RZ, R6, P0 ;  /* 0x000000ffff067224 */ /* 0x000fe200000e0606 */
[----:B--2---:R1:W-:Y:S07]  /*0dc0*/  STG.E desc[UR4][R10.64+0x4], R19 ;  /* 0x000004130a007986 */ /* 0x0043ee000c101904 */
.L_x_5:
[----:B------:R-:W-:Y:S05]  /*0dd0*/  BSYNC.RECONVERGENT B0 ;  /* 0x0000000000007941 */ /* 0x000fea0003800200 */
.L_x_4:
[----:B------:R-:W-:-:S04]  /*0de0*/  ISETP.GE.U32.AND P0, PT, R7, R2, PT ;  /* 0x000000020700720c */ /* 0x000fc80003f06070 */
[----:B------:R-:W-:-:S13]  /*0df0*/  ISETP.GE.AND.EX P0, PT, R9, R0, PT, P0 ;  /* 0x000000000900720c */ /* 0x000fda0003f06300 */
[----:B------:R-:W-:Y:S05]  /*0e00*/  @P0 EXIT ;  /* 0x000000000000094d */ /* 0x000fea0003800000 */
[----:B------:R-:W-:Y:S01]  /*0e10*/  IMAD.IADD R12, R2, 0x1, -R7 ;  /* 0x00000001020c7824 */ /* 0x000fe200078e0a07 */
[----:B-1----:R-:W-:Y:S01]  /*0e20*/  IADD3 R3, P2, PT, R7, -R2, RZ ;  /* 0x8000000207037210 */ /* 0x002fe20007f5e0ff */
        /* <DEDUP_REMOVED lines=9> */
[----:B------:R-:W1:Y:S01]  /*0ec0*/  LDCU.128 UR8, c[0x0][0x380] ;  /* 0x00007000ff0877ac */ /* 0x000e620008000c00 */
[----:B------:R-:W-:Y:S01]  /*0ed0*/  IADD3 R3, P3, PT, R7, R12, RZ ;  /* 0x0000000c07037210 */ /* 0x000fe20007f7e0ff */
[----:B------:R-:W-:Y:S01]  /*0ee0*/  IMAD.MOV.U32 R14, RZ, RZ, RZ ;  /* 0x000000ffff0e7224 */ /* 0x000fe200078e00ff */
[----:B-1----:R-:W-:Y:S02]  /*0ef0*/  LEA R8, P2, R5, UR10, 0x2 ;  /* 0x0000000a05087c11 */ /* 0x002fe4000f8410ff */
[----:B------:R-:W-:Y:S02]  /*0f00*/  LEA R4, P1, R7, UR8, 0x2 ;  /* 0x0000000807047c11 */ /* 0x000fe4000f8210ff */
[----:B------:R-:W-:Y:S02]  /*0f10*/  LEA.HI.X R15, R5, UR11, R6, 0x2, P2 ;  /* 0x0000000b050f7c11 */ /* 0x000fe400090f1406 */
[----:B------:R-:W-:Y:S02]  /*0f20*/  IADD3 R5, P2, PT, R12, R5, RZ ;  /* 0x000000050c057210 */ /* 0x000fe40007f5e0ff */
[----:B0-----:R-:W-:Y:S01]  /*0f30*/  LEA.HI.X R13, R7, UR9, R9, 0x2, P1 ;  /* 0x00000009070d7c11 */ /* 0x001fe200088f1409 */
[----:B------:R-:W-:-:S02]  /*0f40*/  IMAD.X R9, R9, 0x1, R14, P3 ;  /* 0x0000000109097824 */ /* 0x000fc400018e060e */
[----:B------:R-:W-:-:S08]  /*0f50*/  IMAD.X R6, R14, 0x1, R6, P2 ;  /* 0x000000010e067824 */ /* 0x000fd000010e0606 */
.L_x_16:
[----:B-1----:R-:W-:Y:S02]  /*0f60*/  IMAD.MOV.U32 R10, RZ, RZ, R4 ;  /* 0x000000ffff0a7224 */ /* 0x002fe400078e0004 */
        /* <DEDUP_REMOVED lines=14> */
.L_x_15:
[----:B------:R-:W-:Y:S05]  /*1050*/  BSYNC.RECONVERGENT B0 ;  /* 0x0000000000007941 */ /* 0x000fea0003800200 */
.L_x_14:
[----:B------:R-:W-:Y:S05]  /*1060*/  @P0 EXIT ;  /* 0x000000000000094d */ /* 0x000fea0003800000 */
[----:B------:R-:W1:Y:S01]  /*1070*/  LDCU.128 UR8, c[0x0][0x380] ;  /* 0x00007000ff0877ac */ /* 0x000e620008000c00 */
[C---:B------:R-:W-:Y:S01]  /*1080*/  IADD3 R8, P3, PT, -R3.reuse, R2, RZ ;  /* 0x0000000203087210 */ /* 0x040fe20007f7e1ff */
[----:B------:R-:W-:Y:S03]  /*1090*/  BSSY.RECONVERGENT B0, `(.L_x_17) ;  /* 0x000003e000007945 */ /* 0x000fe60003800200 */
[----:B------:R-:W-:Y:S01]  /*10a0*/  ISETP.GT.U32.AND P0, PT, R8, 0xc, PT ;  /* 0x0000000c0800780c */ /* 0x000fe20003f04070 */
[--C-:B------:R-:W-:Y:S01]  /*10b0*/  IMAD.X R8, R0, 0x1, ~R9.reuse, P3 ;  /* 0x0000000100087824 */ /* 0x100fe200018e0e09 */
[----:B-1----:R-:W-:Y:S02]  /*10c0*/  LEA R7, P1, R3, UR8, 0x2 ;  /* 0x0000000803077c11 */ /* 0x002fe4000f8210ff */
[----:B------:R-:W-:Y:S02]  /*10d0*/  LEA R4, P2, R5, UR10, 0x2 ;  /* 0x0000000a05047c11 */ /* 0x000fe4000f8410ff */
[----:B0-----:R-:W-:-:S02]  /*10e0*/  LEA.HI.X R10, R3, UR9, R9, 0x2, P1 ;  /* 0x00000009030a7c11 */ /* 0x001fc400088f1409 */
        /* <DEDUP_REMOVED lines=11> */
.L_x_19:
        /* <DEDUP_REMOVED lines=27> */
[----:B----4-:R1:W-:Y:S04]  /*1350*/  STG.E desc[UR4][R4.64+0x2c], R13 ;  /* 0x00002c0d04007986 */ /* 0x0103e8000c101904 */
[----:B--2---:R-:W2:Y:S01]  /*1360*/  LDG.E R15, desc[UR4][R6.64+0x30] ;  /* 0x00003004060f7981 */ /* 0x004ea2000c1e1900 */
[----:B------:R-:W-:-:S05]  /*1370*/  IADD3 R3, P1, PT, R3, 0x10, RZ ;  /* 0x0000001003037810 */ /* 0x000fca0007f3e0ff */
[----:B------:R-:W-:Y:S01]  /*1380*/  IMAD.X R9, RZ, RZ, R9, P1 ;  /* 0x000000ffff097224 */ /* 0x000fe200008e0609 */
[----:B------:R-:W-:-:S04]  /*1390*/  ISETP.GE.U32.AND P1, PT, R3, R10, PT ;  /* 0x0000000a0300720c */ /* 0x000fc80003f26070 */
[----:B------:R-:W-:Y:S01]  /*13a0*/  ISETP.GE.AND.EX P1, PT, R9, R8, PT, P1 ;  /* 0x000000080900720c */ /* 0x000fe20003f26310 */
[----:B--2---:R-:W-:Y:S04]  /*13b0*/  STG.E desc[UR4][R4.64+0x30], R15 ;  /* 0x0000300f04007986 */ /* 0x004fe8000c101904 */
[----:B---3--:R2:W3:Y:S01]  /*13c0*/  LDG.E R17, desc[UR4][R6.64+0x34] ;  /* 0x0000340406117981 */ /* 0x0084e2000c1e1900 */
[----:B------:R-:W-:Y:S02]  /*13d0*/  IADD3 R14, P2, PT, R6, 0x40, RZ ;  /* 0x00000040060e7810 */ /* 0x000fe40007f5e0ff */
[----:B0-----:R-:W-:-:S03]  /*13e0*/  IADD3 R11, P3, PT, R4, 0x40, RZ ;  /* 0x00000040040b7810 */ /* 0x001fc60007f7e0ff */
[----:B-1----:R-:W-:Y:S02]  /*13f0*/  IMAD.X R13, RZ, RZ, R7, P2 ;  /* 0x000000ffff0d7224 */ /* 0x002fe400010e0607 */
[----:B------:R-:W-:Y:S02]  /*1400*/  IMAD.X R12, RZ, RZ, R5, P3 ;  /* 0x000000ffff0c7224 */ /* 0x000fe400018e0605 */
[----:B--2---:R-:W-:Y:S02]  /*1410*/  IMAD.MOV.U32 R6, RZ, RZ, R14 ;  /* 0x000000ffff067224 */ /* 0x004fe400078e000e */
[----:B------:R-:W-:Y:S01]  /*1420*/  IMAD.MOV.U32 R7, RZ, RZ, R13 ;  /* 0x000000ffff077224 */ /* 0x000fe200078e000d */
[----:B---3--:R0:W-:Y:S02]  /*1430*/  STG.E desc[UR4][R4.64+0x34], R17 ;  /* 0x0000341104007986 */ /* 0x0081e4000c101904 */
[----:B0-----:R-:W-:Y:S02]  /*1440*/  IMAD.MOV.U32 R4, RZ, RZ, R11 ;  /* 0x000000ffff047224 */ /* 0x001fe400078e000b */
[----:B------:R-:W-:Y:S01]  /*1450*/  IMAD.MOV.U32 R5, RZ, RZ, R12 ;  /* 0x000000ffff057224 */ /* 0x000fe200078e000c */
[----:B------:R-:W-:Y:S06]  /*1460*/  @!P1 BRA `(.L_x_19) ;  /* 0xfffffffc004c9947 */ /* 0x000fec000383ffff */
.L_x_18:
[----:B------:R-:W-:Y:S05]  /*1470*/  BSYNC.RECONVERGENT B0 ;  /* 0x0000000000007941 */ /* 0x000fea0003800200 */
.L_x_17:
        /* <DEDUP_REMOVED lines=25> */
[----:B------:R-:W-:Y:S01]  /*1610*/  PLOP3.LUT P0, PT, PT, PT, PT, 0x8, 0x80 ;  /* 0x000000000080781c */ /* 0x000fe20003f0e170 */
[----:B------:R-:W-:Y:S02]  /*1620*/  IMAD.X R15, RZ, RZ, R5, P3 ;  /* 0x000000ffff0f7224 */ /* 0x000fe400018e0605 */
[----:B------:R-:W-:-:S02]  /*1630*/  IMAD.X R9, RZ, RZ, R9, P1 ;  /* 0x000000ffff097224 */ /* 0x000fc400008e0609 */
[----:B0-----:R-:W-:Y:S02]  /*1640*/  IMAD.MOV.U32 R6, RZ, RZ, R10 ;  /* 0x000000ffff067224 */ /* 0x001fe400078e000a */
[----:B------:R-:W-:Y:S01]  /*1650*/  IMAD.MOV.U32 R7, RZ, RZ, R17 ;  /* 0x000000ffff077224 */ /* 0x000fe200078e0011 */
[----:B---3--:R0:W-:Y:S02]  /*1660*/  STG.E desc[UR4][R4.64+0x14], R13 ;  /* 0x0000140d04007986 */ /* 0x0081e4000c101904 */
[----:B0-----:R-:W-:Y:S02]  /*1670*/  IMAD.MOV.U32 R4, RZ, RZ, R8 ;  /* 0x000000ffff047224 */ /* 0x001fe400078e0008 */
[----:B------:R-:W-:-:S07]  /*1680*/  IMAD.MOV.U32 R5, RZ, RZ, R15 ;  /* 0x000000ffff057224 */ /* 0x000fce00078e000f */
.L_x_21:
[----:B------:R-:W-:Y:S05]  /*1690*/  BSYNC.RECONVERGENT B0 ;  /* 0x0000000000007941 */ /* 0x000fea0003800200 */
.L_x_20:
[----:B------:R-:W-:-:S04]  /*16a0*/  ISETP.LT.U32.AND P1, PT, R3, R2, PT ;  /* 0x000000020300720c */ /* 0x000fc80003f21070 */
[----:B------:R-:W-:-:S13]  /*16b0*/  ISETP.LT.OR.EX P0, PT, R9, R0, P0, P1 ;  /* 0x000000000900720c */ /* 0x000fda0000701710 */
[----:B------:R-:W-:Y:S05]  /*16c0*/  @!P0 EXIT ;  /* 0x000000000000894d */ /* 0x000fea0003800000 */
[----:B------:R-:W2:Y:S04]  /*16d0*/  LDG.E R3, desc[UR4][R6.64+-0x8] ;  /* 0xfffff80406037981 */ /* 0x000ea8000c1e1900 */
[----:B--2---:R-:W-:Y:S04]  /*16e0*/  STG.E desc[UR4][R4.64+-0x8], R3 ;  /* 0xfffff80304007986 */ /* 0x004fe8000c101904 */
[----:B------:R-:W2:Y:S04]  /*16f0*/  LDG.E R9, desc[UR4][R6.64+-0x4] ;  /* 0xfffffc0406097981 */ /* 0x000ea8000c1e1900 */
[----:B--2---:R-:W-:Y:S04]  /*1700*/  STG.E desc[UR4][R4.64+-0x4], R9 ;  /* 0xfffffc0904007986 */ /* 0x004fe8000c101904 */
[----:B------:R-:W2:Y:S04]  /*1710*/  LDG.E R11, desc[UR4][R6.64] ;  /* 0x00000004060b7981 */ /* 0x000ea8000c1e1900 */
[----:B--2---:R-:W-:Y:S04]  /*1720*/  STG.E desc[UR4][R4.64], R11 ;  /* 0x0000000b04007986 */ /* 0x004fe8000c101904 */
[----:B------:R-:W2:Y:S04]  /*1730*/  LDG.E R13, desc[UR4][R6.64+0x4] ;  /* 0x00000404060d7981 */ /* 0x000ea8000c1e1900 */
[----:B--2---:R-:W-:Y:S01]  /*1740*/  STG.E desc[UR4][R4.64+0x4], R13 ;  /* 0x0000040d04007986 */ /* 0x004fe2000c101904 */
[----:B------:R-:W-:Y:S05]  /*1750*/  EXIT ;  /* 0x000000000000794d */ /* 0x000fea0003800000 */
.L_x_0:
[----:B------:R-:W-:-:S04]  /*1760*/  ISETP.GE.U32.AND P0, PT, R12, R2, PT ;  /* 0x000000020c00720c */ /* 0x000fc80003f06070 */
[----:B------:R-:W-:-:S13]  /*1770*/  ISETP.GE.AND.EX P0, PT, R15, R0, PT, P0 ;  /* 0x000000000f00720c */ /* 0x000fda0003f06300 */
[----:B------:R-:W-:Y:S05]  /*1780*/  @P0 EXIT ;  /* 0x000000000000094d */ /* 0x000fea0003800000 */
[C-C-:B------:R-:W-:Y:S01]  /*1790*/  IMAD.IADD R3, R2.reuse, 0x1, -R12.reuse ;  /* 0x0000000102037824 */ /* 0x140fe200078e0a0c */
[----:B------:R-:W-:Y:S01]  /*17a0*/  IADD3 R4, P2, PT, -R2, R12, RZ ;  /* 0x0000000c02047210 */ /* 0x000fe20007f5e1ff */
[----:B------:R-:W-:Y:S01]  /*17b0*/  BSSY.RECONVERGENT B0, `(.L_x_22) ;  /* 0x0000024000007945 */ /* 0x000fe20003800200 */
[----:B------:R-:W-:Y:S02]  /*17c0*/  IMAD.MOV.U32 R9, RZ, RZ, R12 ;  /* 0x000000ffff097224 */ /* 0x000fe400078e000c */
[----:B------:R-:W-:Y:S01]  /*17d0*/  LOP3.LUT R5, R3, 0x3, RZ, 0xc0, !PT ;  /* 0x0000000303057812 */ /* 0x000fe200078ec0ff */
[----:B------:R-:W-:Y:S01]  /*17e0*/  IMAD.X R3, R15, 0x1, ~R0, P2 ;  /* 0x000000010f037824 */ /* 0x000fe200010e0e00 */
[----:B------:R-:W-:Y:S02]  /*17f0*/  ISETP.GT.U32.AND P0, PT, R4, -0x4, PT ;  /* 0xfffffffc0400780c */ /* 0x000fe40003f04070 */
[----:B------:R-:W-:Y:S02]  /*1800*/  ISETP.NE.U32.AND P1, PT, R5, RZ, PT ;  /* 0x000000ff0500720c */ /* 0x000fe40003f25070 */
[----:B------:R-:W-:Y:S01]  /*1810*/  ISETP.GT.U32.AND.EX P0, PT, R3, -0x1, PT, P0 ;  /* 0xffffffff0300780c */ /* 0x000fe20003f04100 */
[----:B------:R-:W-:Y:S01]  /*1820*/  IMAD.MOV.U32 R3, RZ, RZ, R15 ;  /* 0x000000ffff037224 */ /* 0x000fe200078e000f */
[----:B------:R-:W-:-:S13]  /*1830*/  ISETP.NE.AND.EX P1, PT, RZ, RZ, PT, P1 ;  /* 0x000000ffff00720c */ /* 0x000fda0003f25310 */
[----:B------:R-:W-:Y:S05]  /*1840*/  @!P1 BRA `(.L_x_23) ;  /* 0x0000000000689947 */ /* 0x000fea0003800000 */
[----:B------:R-:W0:Y:S01]  /*1850*/  LDCU.128 UR8, c[0x0][0x380] ;  /* 0x00007000ff0877ac */ /* 0x000e220008000c00 */
[C---:B------:R-:W-:Y:S01]  /*1860*/  IMAD.SHL.U32 R10, R6.reuse, 0x8, RZ ;  /* 0x00000008060a7824 */ /* 0x040fe200078e00ff */
[----:B------:R-:W-:Y:S02]  /*1870*/  SHF.L.U64.HI R7, R6, 0x3, R11 ;  /* 0x0000000306077819 */ /* 0x000fe4000001020b */
[----:B------:R-:W-:Y:S02]  /*1880*/  IADD3 R9, P3, PT, R5, R12, RZ ;  /* 0x0000000c05097210 */ /* 0x000fe40007f7e0ff */
[----:B------:R-:W-:-:S03]  /*1890*/  IADD3 R6, P4, PT, RZ, -R5, RZ ;  /* 0x80000005ff067210 */ /* 0x000fc60007f9e0ff */
[----:B------:R-:W-:Y:S02]  /*18a0*/  IMAD.X R3, RZ, RZ, R15, P3 ;  /* 0x000000ffff037224 */ /* 0x000fe400018e060f */
[----:B------:R-:W-:Y:S01]  /*18b0*/  IMAD.X R8, RZ, RZ, -0x1, P4 ;  /* 0xffffffffff087424 */ /* 0x000fe200020e06ff */
[C---:B0-----:R-:W-:Y:S02]  /*18c0*/  IADD3 R12, P1, PT, R10.reuse, UR10, RZ ;  /* 0x0000000a0a0c7c10 */ /* 0x041fe4000ff3e0ff */
[----:B------:R-:W-:Y:S02]  /*18d0*/  IADD3 R10, P2, PT, R10, UR8, RZ ;  /* 0x000000080a0a7c10 */ /* 0x000fe4000ff5e0ff */
[C---:B------:R-:W-:Y:S02]  /*18e0*/  IADD3.X R13, PT, PT, R7.reuse, UR11, RZ, P1, !PT ;  /* 0x0000000b070d7c10 */ /* 0x040fe40008ffe4ff */
[----:B------:R-:W-:-:S09]  /*18f0*/  IADD3.X R11, PT, PT, R7, UR9, RZ, P2, !PT ;  /* 0x00000009070b7c10 */ /* 0x000fd200097fe4ff */
.L_x_24:
[----:B0-----:R-:W-:Y:S02]  /*1900*/  IMAD.MOV.U32 R4, RZ, RZ, R10 ;  /* 0x000000ffff047224 */ /* 0x001fe400078e000a */
[----:B------:R-:W-:-:S05]  /*1910*/  IMAD.MOV.U32 R5, RZ, RZ, R11 ;  /* 0x000000ffff057224 */ /* 0x000fca00078e000b */
[----:B------:R0:W2:Y:S01]  /*1920*/  LDG.E R7, desc[UR4][R4.64] ;  /* 0x0000000404077981 */ /* 0x0000a2000c1e1900 */
[----:B------:R-:W-:Y:S02]  /*1930*/  IADD3 R6, P1, PT, R6, 0x1, RZ ;  /* 0x0000000106067810 */ /* 0x000fe40007f3e0ff */
[----:B------:R-:W-:-:S03]  /*1940*/  IADD3 R10, P3, PT, R10, 0x4, RZ ;  /* 0x000000040a0a7810 */ /* 0x000fc60007f7e0ff */
[----:B------:R-:W-:Y:S01]  /*1950*/  IMAD.X R8, RZ, RZ, R8, P1 ;  /* 0x000000ffff087224 */ /* 0x000fe200008e0608 */
        /* <DEDUP_REMOVED lines=9> */
.L_x_23:
[----:B------:R-:W-:Y:S05]  /*19f0*/  BSYNC.RECONVERGENT B0 ;  /* 0x0000000000007941 */ /* 0x000fea0003800200 */
.L_x_22:
[----:B------:R-:W-:Y:S05]  /*1a00*/  @P0 EXIT ;  /* 0x000000000000094d */ /* 0x000fea0003800000 */
[----:B------:R-:W1:Y:S01]  /*1a10*/  LDCU.128 UR8, c[0x0][0x380] ;  /* 0x00007000ff0877ac */ /* 0x000e620008000c00 */
[C---:B0-----:R-:W-:Y:S01]  /*1a20*/  IADD3 R5, P2, PT, -R9.reuse, R2, RZ ;  /* 0x0000000209057210 */ /* 0x041fe20007f5e1ff */
[----:B------:R-:W-:Y:S01]  /*1a30*/  BSSY.RECONVERGENT B0, `(.L_x_25) ;  /* 0x000003c000007945 */ /* 0x000fe20003800200 */
[----:B------:R-:W-:Y:S02]  /*1a40*/  LEA R4, P0, R9, 0x8, 0x2 ;  /* 0x0000000809047811 */ /* 0x000fe400078010ff */
[----:B------:R-:W-:Y:S01]  /*1a50*/  ISETP.GT.U32.AND P1, PT, R5, 0xc, PT ;  /* 0x0000000c0500780c */ /* 0x000fe20003f24070 */
[--C-:B------:R-:W-:Y:S01]  /*1a60*/  IMAD.X R5, R0, 0x1, ~R3.reuse, P2 ;  /* 0x0000000100057824 */ /* 0x100fe200010e0e03 */
[----:B------:R-:W-:-:S04]  /*1a70*/  LEA.HI.X R8, R9, RZ, R3, 0x2, P0 ;  /* 0x000000ff09087211 */ /* 0x000fc800000f1403 */
[----:B------:R-:W-:Y:S02]  /*1a80*/  ISETP.GT.AND.EX P1, PT, R5, RZ, PT, P1 ;  /* 0x000000ff0500720c */ /* 0x000fe40003f24310 */
[C---:B-1----:R-:W-:Y:S02]  /*1a90*/  IADD3 R6, P2, PT, R4.reuse, UR8, RZ ;  /* 0x0000000804067c10 */ /* 0x042fe4000ff5e0ff */
[----:B------:R-:W-:Y:S02]  /*1aa0*/  IADD3 R4, P0, PT, R4, UR10, RZ ;  /* 0x0000000a04047c10 */ /* 0x000fe4000ff1e0ff */
[C---:B------:R-:W-:Y:S02]  /*1ab0*/  IADD3.X R7, PT, PT, R8.reuse, UR9, RZ, P2, !PT ;  /* 0x0000000908077c10 */ /* 0x040fe400097fe4ff */
[----:B------:R-:W-:Y:S02]  /*1ac0*/  IADD3.X R5, PT, PT, R8, UR11, RZ, P0, !PT ;  /* 0x0000000b08057c10 */ /* 0x000fe400087fe4ff */
[----:B------:R-:W-:-:S03]  /*1ad0*/  PLOP3.LUT P0, PT, PT, PT, PT, 0x80, 0x8 ;  /* 0x000000000008781c */ /* 0x000fc60003f0f070 */
[----:B------:R-:W-:Y:S10]  /*1ae0*/  @!P1 BRA `(.L_x_26) ;  /* 0x0000000000c09947 */ /* 0x000ff40003800000 */
[----:B------:R-:W-:Y:S02]  /*1af0*/  IADD3 R10, P1, PT, R2, -0xc, RZ ;  /* 0xfffffff4020a7810 */ /* 0x000fe40007f3e0ff */
[----:B------:R-:W-:Y:S02]  /*1b00*/  PLOP3.LUT P0, PT, PT, PT, PT, 0x8, 0x80 ;  /* 0x000000000080781c */ /* 0x000fe40003f0e170 */
[----:B------:R-:W-:-:S11]  /*1b10*/  IADD3.X R8, PT, PT, R0, -0x1, RZ, P1, !PT ;  /* 0xffffffff00087810 */ /* 0x000fd60000ffe4ff */
.L_x_27:
        /* <DEDUP_REMOVED lines=45> */
.L_x_26:
[----:B------:R-:W-:Y:S05]  /*1df0*/  BSYNC.RECONVERGENT B0 ;  /* 0x0000000000007941 */ /* 0x000fea0003800200 */
.L_x_25:
        /* <DEDUP_REMOVED lines=33> */
.L_x_29:
[----:B------:R-:W-:Y:S05]  /*2010*/  BSYNC.RECONVERGENT B0 ;  /* 0x0000000000007941 */ /* 0x000fea0003800200 */
.L_x_28:
        /* <DEDUP_REMOVED lines=12> */
.L_x_30:
[----:B------:R-:W-:-:S00]  /*20e0*/  BRA `(.L_x_30) ;  /* 0xfffffffc00fc7947 */ /* 0x000fc0000383ffff */
[----:B------:R-:W-:-:S00]  /*20f0*/  NOP ;  /* 0x0000000000007918 */ /* 0x000fc00000000000 */
        /* <DEDUP_REMOVED lines=8> */
.L_x_31:


//--------------------- .nv.shared.reserved.0     --------------------------
	.section	.nv.shared.reserved.0,"aw",@nobits
	.weak		__nv_reservedSMEM_offset_0_alias
	.size		__nv_reservedSMEM_offset_0_alias, 0, 64
	.other		__nv_reservedSMEM_offset_0_alias,@"STO_CUDA_RESERVED_SHARED STV_DEFAULT"
__nv_reservedSMEM_offset_0_alias:
	.zero		0
	.zero		64


//--------------------- .nv.constant0._Z15mergeRunsKernelPKiPixx --------------------------
	.section	.nv.constant0._Z15mergeRunsKernelPKiPixx,"a",@progbits
	.sectionflags	@""
	.align	4
.nv.constant0._Z15mergeRunsKernelPKiPixx:
	.zero		928


//--------------------- SYMBOLS --------------------------

	.type		.nv.reservedSmem.offset0,@object
	.size		.nv.reservedSmem.offset0,0x4
